	.headerflags	@"EF_CUDA_TEXMODE_UNIFIED EF_CUDA_64BIT_ADDRESS EF_CUDA_ACCELERATORS EF_CUDA_SM90 EF_CUDA_VIRTUAL_SM(EF_CUDA_SM90)"
	.elftype	@"ET_EXEC"


//--------------------- .nv.info                  --------------------------
	.section	.nv.info,"",@"SHT_CUDA_INFO"
	.align	4


	//----- nvinfo : EIATTR_REGCOUNT
	.align		4
        /*0000*/ 	.byte	0x04, 0x2f
        /*0002*/ 	.short	(.L_3 - .L_2)
	.align		4
.L_2:
        /*0004*/ 	.word	index@(triton_poi_fused__native_batch_norm_legit_no_training_add_relu_9)
        /*0008*/ 	.word	0x00000020


	//----- nvinfo : EIATTR_MIN_STACK_SIZE
	.align		4
.L_3:
        /*000c*/ 	.byte	0x04, 0x12
        /*000e*/ 	.short	(.L_5 - .L_4)
	.align		4
.L_4:
        /*0010*/ 	.word	index@(triton_poi_fused__native_batch_norm_legit_no_training_add_relu_9)
        /*0014*/ 	.word	0x00000000


	//----- nvinfo : EIATTR_FRAME_SIZE
	.align		4
.L_5:
        /*0018*/ 	.byte	0x04, 0x11
        /*001a*/ 	.short	(.L_7 - .L_6)
	.align		4
.L_6:
        /*001c*/ 	.word	index@(triton_poi_fused__native_batch_norm_legit_no_training_add_relu_9)
        /*0020*/ 	.word	0x00000000


	//----- nvinfo : EIATTR_MIN_STACK_SIZE
	.align		4
.L_7:
        /*0024*/ 	.byte	0x04, 0x12
        /*0026*/ 	.short	(.L_9 - .L_8)
	.align		4
.L_8:
        /*0028*/ 	.word	index@(triton_poi_fused__native_batch_norm_legit_no_training_add_relu_9)
        /*002c*/ 	.word	0x00000000
.L_9:


//--------------------- .nv.info.triton_poi_fused__native_batch_norm_legit_no_training_add_relu_9 --------------------------
	.section	.nv.info.triton_poi_fused__native_batch_norm_legit_no_training_add_relu_9,"",@"SHT_CUDA_INFO"
	.sectionflags	@""
	.align	4


	//----- nvinfo : EIATTR_CUDA_API_VERSION
	.align		4
        /*0000*/ 	.byte	0x04, 0x37
        /*0002*/ 	.short	(.L_11 - .L_10)
.L_10:
        /*0004*/ 	.word	0x0000007c


	//----- nvinfo : EIATTR_KPARAM_INFO
	.align		4
.L_11:
        /*0008*/ 	.byte	0x04, 0x17
        /*000a*/ 	.short	(.L_13 - .L_12)
.L_12:
        /*000c*/ 	.word	0x00000000
        /*0010*/ 	.short	0x000b
        /*0012*/ 	.short	0x0058
        /*0014*/ 	.byte	0x00, 0xf0, 0x11, 0x00


	//----- nvinfo : EIATTR_KPARAM_INFO
	.align		4
.L_13:
        /*0018*/ 	.byte	0x04, 0x17
        /*001a*/ 	.short	(.L_15 - .L_14)
.L_14:
        /*001c*/ 	.word	0x00000000
        /*0020*/ 	.short	0x000a
        /*0022*/ 	.short	0x0050
        /*0024*/ 	.byte	0x00, 0xf4, 0x21, 0x00


	//----- nvinfo : EIATTR_KPARAM_INFO
	.align		4
.L_15:
        /*0028*/ 	.byte	0x04, 0x17
        /*002a*/ 	.short	(.L_17 - .L_16)
.L_16:
        /*002c*/ 	.word	0x00000000
        /*0030*/ 	.short	0x0009
        /*0032*/ 	.short	0x0048
        /*0034*/ 	.byte	0x00, 0xf4, 0x21, 0x00


	//----- nvinfo : EIATTR_KPARAM_INFO
	.align		4
.L_17:
        /*0038*/ 	.byte	0x04, 0x17
        /*003a*/ 	.short	(.L_19 - .L_18)
.L_18:
        /*003c*/ 	.word	0x00000000
        /*0040*/ 	.short	0x0008
        /*0042*/ 	.short	0x0040
        /*0044*/ 	.byte	0x00, 0xf4, 0x21, 0x00


	//----- nvinfo : EIATTR_KPARAM_INFO
	.align		4
.L_19:
        /*0048*/ 	.byte	0x04, 0x17
        /*004a*/ 	.short	(.L_21 - .L_20)
.L_20:
        /*004c*/ 	.word	0x00000000
        /*0050*/ 	.short	0x0007
        /*0052*/ 	.short	0x0038
        /*0054*/ 	.byte	0x00, 0xf4, 0x21, 0x00


	//----- nvinfo : EIATTR_KPARAM_INFO
	.align		4
.L_21:
        /*0058*/ 	.byte	0x04, 0x17
        /*005a*/ 	.short	(.L_23 - .L_22)
.L_22:
        /*005c*/ 	.word	0x00000000
        /*0060*/ 	.short	0x0006
        /*0062*/ 	.short	0x0030
        /*0064*/ 	.byte	0x00, 0xf4, 0x21, 0x00


	//----- nvinfo : EIATTR_KPARAM_INFO
	.align		4
.L_23:
        /*0068*/ 	.byte	0x04, 0x17
        /*006a*/ 	.short	(.L_25 - .L_24)
.L_24:
        /*006c*/ 	.word	0x00000000
        /*0070*/ 	.short	0x0005
        /*0072*/ 	.short	0x0028
        /*0074*/ 	.byte	0x00, 0xf4, 0x21, 0x00


	//----- nvinfo : EIATTR_KPARAM_INFO
	.align		4
.L_25:
        /*0078*/ 	.byte	0x04, 0x17
        /*007a*/ 	.short	(.L_27 - .L_26)
.L_26:
        /*007c*/ 	.word	0x00000000
        /*0080*/ 	.short	0x0004
        /*0082*/ 	.short	0x0020
        /*0084*/ 	.byte	0x00, 0xf4, 0x21, 0x00


	//----- nvinfo : EIATTR_KPARAM_INFO
	.align		4
.L_27:
        /*0088*/ 	.byte	0x04, 0x17
        /*008a*/ 	.short	(.L_29 - .L_28)
.L_28:
        /*008c*/ 	.word	0x00000000
        /*0090*/ 	.short	0x0003
        /*0092*/ 	.short	0x0018
        /*0094*/ 	.byte	0x00, 0xf4, 0x21, 0x00


	//----- nvinfo : EIATTR_KPARAM_INFO
	.align		4
.L_29:
        /*0098*/ 	.byte	0x04, 0x17
        /*009a*/ 	.short	(.L_31 - .L_30)
.L_30:
        /*009c*/ 	.word	0x00000000
        /*00a0*/ 	.short	0x0002
        /*00a2*/ 	.short	0x0010
        /*00a4*/ 	.byte	0x00, 0xf4, 0x21, 0x00


	//----- nvinfo : EIATTR_KPARAM_INFO
	.align		4
.L_31:
        /*00a8*/ 	.byte	0x04, 0x17
        /*00aa*/ 	.short	(.L_33 - .L_32)
.L_32:
        /*00ac*/ 	.word	0x00000000
        /*00b0*/ 	.short	0x0001
        /*00b2*/ 	.short	0x0008
        /*00b4*/ 	.byte	0x00, 0xf4, 0x21, 0x00


	//----- nvinfo : EIATTR_KPARAM_INFO
	.align		4
.L_33:
        /*00b8*/ 	.byte	0x04, 0x17
        /*00ba*/ 	.short	(.L_35 - .L_34)
.L_34:
        /*00bc*/ 	.word	0x00000000
        /*00c0*/ 	.short	0x0000
        /*00c2*/ 	.short	0x0000
        /*00c4*/ 	.byte	0x00, 0xf4, 0x21, 0x00


	//----- nvinfo : EIATTR_SPARSE_MMA_MASK
	.align		4
.L_35:
        /*00c8*/ 	.byte	0x03, 0x50
        /*00ca*/ 	.short	0x0000


	//----- nvinfo : EIATTR_MAXREG_COUNT
	.align		4
        /*00cc*/ 	.byte	0x03, 0x1b
        /*00ce*/ 	.short	0x00ff


	//----- nvinfo : EIATTR_EXIT_INSTR_OFFSETS
	.align		4
        /*00d0*/ 	.byte	0x04, 0x1c
        /*00d2*/ 	.short	(.L_37 - .L_36)


	//   ....[0]....
.L_36:
        /*00d4*/ 	.word	0x00000680


	//----- nvinfo : EIATTR_REQNTID
	.align		4
.L_37:
        /*00d8*/ 	.byte	0x04, 0x10
        /*00da*/ 	.short	(.L_39 - .L_38)
.L_38:
        /*00dc*/ 	.word	0x00000100
        /*00e0*/ 	.word	0x00000001
        /*00e4*/ 	.word	0x00000001


	//----- nvinfo : EIATTR_CBANK_PARAM_SIZE
	.align		4
.L_39:
        /*00e8*/ 	.byte	0x03, 0x19
        /*00ea*/ 	.short	0x005c


	//----- nvinfo : EIATTR_PARAM_CBANK
	.align		4
        /*00ec*/ 	.byte	0x04, 0x0a
        /*00ee*/ 	.short	(.L_41 - .L_40)
	.align		4
.L_40:
        /*00f0*/ 	.word	index@(.nv.constant0.triton_poi_fused__native_batch_norm_legit_no_training_add_relu_9)
        /*00f4*/ 	.short	0x0210
        /*00f6*/ 	.short	0x005c


	//----- nvinfo : EIATTR_SW_WAR
	.align		4
.L_41:
        /*00f8*/ 	.byte	0x04, 0x36
        /*00fa*/ 	.short	(.L_43 - .L_42)
.L_42:
        /*00fc*/ 	.word	0x00000008
.L_43:


//--------------------- .nv.callgraph             --------------------------
	.section	.nv.callgraph,"",@"SHT_CUDA_CALLGRAPH"
	.align	4
	.sectionentsize	8
	.align		4
        /*0000*/ 	.word	0x00000000
	.align		4
        /*0004*/ 	.word	0xffffffff
	.align		4
        /*0008*/ 	.word	0x00000000
	.align		4
        /*000c*/ 	.word	0xfffffffe
	.align		4
        /*0010*/ 	.word	0x00000000
	.align		4
        /*0014*/ 	.word	0xfffffffd
	.align		4
        /*0018*/ 	.word	0x00000000
	.align		4
        /*001c*/ 	.word	0xfffffffc


//--------------------- .nv.constant4             --------------------------
	.section	.nv.constant4,"a",@progbits
	.align	8
	.align		8
.nv.constant4:
        /*0000*/ 	.dword	_$_str
	.align		8
        /*0008*/ 	.dword	_$_str_$_2


//--------------------- .text.triton_poi_fused__native_batch_norm_legit_no_training_add_relu_9 --------------------------
	.section	.text.triton_poi_fused__native_batch_norm_legit_no_training_add_relu_9,"ax",@progbits
	.align	128
        .global         triton_poi_fused__native_batch_norm_legit_no_training_add_relu_9
        .type           triton_poi_fused__native_batch_norm_legit_no_training_add_relu_9,@function
        .size           triton_poi_fused__native_batch_norm_legit_no_training_add_relu_9,(.L_x_1 - triton_poi_fused__native_batch_norm_legit_no_training_add_relu_9)
        .other          triton_poi_fused__native_batch_norm_legit_no_training_add_relu_9,@"STO_CUDA_ENTRY STV_DEFAULT"
triton_poi_fused__native_batch_norm_legit_no_training_add_relu_9:
.text.triton_poi_fused__native_batch_norm_legit_no_training_add_relu_9:
[----:B------:R-:W-:Y:S01]  /*0000*/  LDC R1, c[0x0][0x28] ;  /* 0x00000a00ff017b82 */ /* 0x000fe20000000800 */
[----:B------:R-:W1:Y:S07]  /*0010*/  S2R R0, SR_TID.X ;  /* 0x0000000000007919 */ /* 0x000e6e0000002100 */
[----:B------:R-:W2:Y:S01]  /*0020*/  LDC.64 R6, c[0x0][0x228] ;  /* 0x00008a00ff067b82 */ /* 0x000ea20000000a00 */
[----:B------:R-:W-:Y:S01]  /*0030*/  ULDC.64 UR4, c[0x0][0x208] ;  /* 0x0000820000047ab9 */ /* 0x000fe20000000a00 */
[----:B------:R-:W3:Y:S06]  /*0040*/  S2R R5, SR_CTAID.X ;  /* 0x0000000000057919 */ /* 0x000eec0000002500 */
[----:B------:R-:W4:Y:S08]  /*0050*/  LDC.64 R12, c[0x0][0x218] ;  /* 0x00008600ff0c7b82 */ /* 0x000f300000000a00 */
[----:B------:R-:W5:Y:S08]  /*0060*/  LDC.64 R14, c[0x0][0x240] ;  /* 0x00009000ff0e7b82 */ /* 0x000f700000000a00 */
[----:B------:R-:W4:Y:S01]  /*0070*/  LDC.64 R16, c[0x0][0x220] ;  /* 0x00008800ff107b82 */ /* 0x000f220000000a00 */
[----:B-1----:R-:W-:-:S07]  /*0080*/  SHF.L.U32 R0, R0, 0x1, RZ ;  /* 0x0000000100007819 */ /* 0x002fce00000006ff */
[----:B------:R-:W1:Y:S01]  /*0090*/  LDC.64 R18, c[0x0][0x248] ;  /* 0x00009200ff127b82 */ /* 0x000e620000000a00 */
[----:B---3--:R-:W-:Y:S02]  /*00a0*/  SHF.R.S32.HI R3, RZ, 0x16, R5 ;  /* 0x00000016ff037819 */ /* 0x008fe40000011405 */
[----:B------:R-:W-:Y:S02]  /*00b0*/  LOP3.LUT R0, R0, 0x1fe, RZ, 0xc0, !PT ;  /* 0x000001fe00007812 */ /* 0x000fe400078ec0ff */
[----:B------:R-:W-:-:S03]  /*00c0*/  SGXT R3, R3, 0x1 ;  /* 0x000000010303781a */ /* 0x000fc60000000200 */
[----:B------:R-:W3:Y:S01]  /*00d0*/  LDC.64 R8, c[0x0][0x238] ;  /* 0x00008e00ff087b82 */ /* 0x000ee20000000a00 */
[----:B------:R-:W-:-:S04]  /*00e0*/  LEA R0, R5, R0, 0x9 ;  /* 0x0000000005007211 */ /* 0x000fc800078e48ff */
[----:B------:R-:W-:-:S03]  /*00f0*/  LEA.HI R4, R3, R0, RZ, 0x8 ;  /* 0x0000000003047211 */ /* 0x000fc600078f40ff */
[----:B------:R-:W1:Y:S01]  /*0100*/  LDC.64 R2, c[0x0][0x250] ;  /* 0x00009400ff027b82 */ /* 0x000e620000000a00 */
[----:B------:R-:W-:-:S04]  /*0110*/  LOP3.LUT R21, R4, 0xffffff00, RZ, 0xc0, !PT ;  /* 0xffffff0004157812 */ /* 0x000fc800078ec0ff */
[----:B------:R-:W-:-:S03]  /*0120*/  IADD3 R21, R0, -R21, RZ ;  /* 0x8000001500157210 */ /* 0x000fc60007ffe0ff */
[----:B------:R-:W3:Y:S02]  /*0130*/  LDC.64 R22, c[0x0][0x230] ;  /* 0x00008c00ff167b82 */ /* 0x000ee40000000a00 */
[----:B--2---:R-:W-:-:S06]  /*0140*/  IMAD.WIDE R6, R21, 0x4, R6 ;  /* 0x0000000415067825 */ /* 0x004fcc00078e0206 */
[----:B------:R-:W2:Y:S01]  /*0150*/  LDG.E.EL.64 R6, desc[UR4][R6.64] ;  /* 0x0000000406067981 */ /* 0x000ea2000c2e1b00 */
[----:B------:R-:W3:Y:S01]  /*0160*/  LDC.64 R10, c[0x0][0x258] ;  /* 0x00009600ff0a7b82 */ /* 0x000ee20000000a00 */
[----:B01----:R-:W-:-:S07]  /*0170*/  IMAD.WIDE R2, R21, 0x4, R2 ;  /* 0x0000000415027825 */ /* 0x003fce00078e0202 */
[----:B------:R-:W0:Y:S01]  /*0180*/  LDC.64 R4, c[0x0][0x260] ;  /* 0x00009800ff047b82 */ /* 0x000e220000000a00 */
[----:B------:R-:W2:Y:S01]  /*0190*/  LDG.E.EL.64 R2, desc[UR4][R2.64] ;  /* 0x0000000402027981 */ /* 0x000ea2000c2e1b00 */
[----:B----4-:R-:W-:-:S04]  /*01a0*/  IMAD.WIDE R12, R0, 0x4, R12 ;  /* 0x00000004000c7825 */ /* 0x010fc800078e020c */
[----:B-----5:R-:W-:Y:S02]  /*01b0*/  IMAD.WIDE R14, R0, 0x4, R14 ;  /* 0x00000004000e7825 */ /* 0x020fe400078e020e */
[----:B------:R-:W4:Y:S02]  /*01c0*/  LDG.E.64 R12, desc[UR4][R12.64] ;  /* 0x000000040c0c7981 */ /* 0x000f24000c1e1b00 */
[C---:B------:R-:W-:Y:S02]  /*01d0*/  IMAD.WIDE R16, R21.reuse, 0x4, R16 ;  /* 0x0000000415107825 */ /* 0x040fe400078e0210 */
[----:B------:R-:W5:Y:S02]  /*01e0*/  LDG.E.64 R14, desc[UR4][R14.64] ;  /* 0x000000040e0e7981 */ /* 0x000f64000c1e1b00 */
[C---:B------:R-:W-:Y:S02]  /*01f0*/  IMAD.WIDE R18, R21.reuse, 0x4, R18 ;  /* 0x0000000415127825 */ /* 0x040fe400078e0212 */
[----:B------:R-:W4:Y:S02]  /*0200*/  LDG.E.EL.64 R16, desc[UR4][R16.64] ;  /* 0x0000000410107981 */ /* 0x000f24000c2e1b00 */
[----:B---3--:R-:W-:-:S02]  /*0210*/  IMAD.WIDE R24, R21, 0x4, R8 ;  /* 0x0000000415187825 */ /* 0x008fc400078e0208 */
[----:B------:R-:W5:Y:S02]  /*0220*/  LDG.E.EL.64 R18, desc[UR4][R18.64] ;  /* 0x0000000412127981 */ /* 0x000f64000c2e1b00 */
[----:B------:R-:W-:-:S04]  /*0230*/  IMAD.WIDE R22, R21, 0x4, R22 ;  /* 0x0000000415167825 */ /* 0x000fc800078e0216 */
[C---:B------:R-:W-:Y:S02]  /*0240*/  IMAD.WIDE R10, R21.reuse, 0x4, R10 ;  /* 0x00000004150a7825 */ /* 0x040fe400078e020a */
[----:B------:R-:W3:Y:S02]  /*0250*/  LDG.E.EL.64 R22, desc[UR4][R22.64] ;  /* 0x0000000416167981 */ /* 0x000ee4000c2e1b00 */
[----:B0-----:R-:W-:Y:S02]  /*0260*/  IMAD.WIDE R8, R21, 0x4, R4 ;  /* 0x0000000415087825 */ /* 0x001fe400078e0204 */
[----:B------:R0:W3:Y:S04]  /*0270*/  LDG.E.EL.64 R4, desc[UR4][R24.64] ;  /* 0x0000000418047981 */ /* 0x0000e8000c2e1b00 */
[----:B------:R-:W3:Y:S04]  /*0280*/  LDG.E.EL.64 R10, desc[UR4][R10.64] ;  /* 0x000000040a0a7981 */ /* 0x000ee8000c2e1b00 */
[----:B------:R-:W3:Y:S01]  /*0290*/  LDG.E.EL.64 R8, desc[UR4][R8.64] ;  /* 0x0000000408087981 */ /* 0x000ee2000c2e1b00 */
[----:B--2---:R-:W-:Y:S01]  /*02a0*/  FADD R6, R6, 9.9999997473787516356e-06 ;  /* 0x3727c5ac06067421 */ /* 0x004fe20000000000 */
[----:B------:R-:W-:-:S05]  /*02b0*/  FADD R7, R7, 9.9999997473787516356e-06 ;  /* 0x3727c5ac07077421 */ /* 0x000fca0000000000 */
[----:B------:R-:W1:Y:S01]  /*02c0*/  MUFU.SQRT R6, R6 ;  /* 0x0000000600067308 */ /* 0x000e620000002000 */
[----:B------:R-:W-:Y:S01]  /*02d0*/  FADD R20, R2, 9.9999997473787516356e-06 ;  /* 0x3727c5ac02147421 */ /* 0x000fe20000000000 */
[----:B------:R-:W-:-:S06]  /*02e0*/  FADD R3, R3, 9.9999997473787516356e-06 ;  /* 0x3727c5ac03037421 */ /* 0x000fcc0000000000 */
[----:B------:R-:W2:Y:S08]  /*02f0*/  MUFU.SQRT R21, R7 ;  /* 0x0000000700157308 */ /* 0x000eb00000002000 */
[----:B------:R-:W4:Y:S01]  /*0300*/  MUFU.SQRT R26, R20 ;  /* 0x00000014001a7308 */ /* 0x000f220000002000 */
[----:B-1----:R-:W-:-:S07]  /*0310*/  FSETP.GT.AND P6, PT, R6, 8.50705917302346158658e+37, PT ;  /* 0x7e8000000600780b */ /* 0x002fce0003fc4000 */
[----:B0-----:R-:W0:Y:S01]  /*0320*/  MUFU.SQRT R25, R3 ;  /* 0x0000000300197308 */ /* 0x001e220000002000 */
[----:B------:R-:W-:Y:S01]  /*0330*/  HFMA2.MMA R2, -RZ, RZ, 1.625, 0 ;  /* 0x3e800000ff027435 */ /* 0x000fe200000001ff */
[----:B------:R-:W-:Y:S02]  /*0340*/  FSETP.GEU.AND P5, PT, R6, 1.175494350822287508e-38, PT ;  /* 0x008000000600780b */ /* 0x000fe40003fae000 */
[C---:B--2---:R-:W-:Y:S02]  /*0350*/  FSETP.GT.AND P4, PT, R21.reuse, 8.50705917302346158658e+37, PT ;  /* 0x7e8000001500780b */ /* 0x044fe40003f84000 */
[C---:B----4-:R-:W-:Y:S02]  /*0360*/  FSETP.GT.AND P3, PT, R26.reuse, 8.50705917302346158658e+37, PT ;  /* 0x7e8000001a00780b */ /* 0x050fe40003f64000 */
[----:B------:R-:W-:Y:S01]  /*0370*/  FSETP.GEU.AND P0, PT, R26, 1.175494350822287508e-38, PT ;  /* 0x008000001a00780b */ /* 0x000fe20003f0e000 */
[----:B------:R-:W-:Y:S01]  /*0380*/  @P6 FMUL R6, R6, 0.25 ;  /* 0x3e80000006066820 */ /* 0x000fe20000400000 */
[----:B------:R-:W-:-:S02]  /*0390*/  FSETP.GEU.AND P2, PT, R21, 1.175494350822287508e-38, PT ;  /* 0x008000001500780b */ /* 0x000fc40003f4e000 */
[C---:B0-----:R-:W-:Y:S02]  /*03a0*/  FSETP.GT.AND P1, PT, R25.reuse, 8.50705917302346158658e+37, PT ;  /* 0x7e8000001900780b */ /* 0x041fe40003f24000 */
[----:B------:R-:W-:Y:S02]  /*03b0*/  FSEL R3, R2, 1, P6 ;  /* 0x3f80000002037808 */ /* 0x000fe40003000000 */
[----:B------:R-:W-:Y:S01]  /*03c0*/  FSETP.GEU.AND P6, PT, R25, 1.175494350822287508e-38, PT ;  /* 0x008000001900780b */ /* 0x000fe20003fce000 */
[----:B------:R-:W-:Y:S02]  /*03d0*/  @!P5 FMUL R6, R6, 16777216 ;  /* 0x4b8000000606d820 */ /* 0x000fe40000400000 */
[----:B------:R-:W-:Y:S01]  /*03e0*/  @P3 FMUL R26, R26, 0.25 ;  /* 0x3e8000001a1a3820 */ /* 0x000fe20000400000 */
[----:B------:R-:W-:Y:S01]  /*03f0*/  @P4 FMUL R21, R21, 0.25 ;  /* 0x3e80000015154820 */ /* 0x000fe20000400000 */
[----:B------:R-:W0:Y:S02]  /*0400*/  MUFU.RCP R20, R6 ;  /* 0x0000000600147308 */ /* 0x000e240000001000 */
[----:B------:R-:W-:Y:S01]  /*0410*/  @!P0 FMUL R26, R26, 16777216 ;  /* 0x4b8000001a1a8820 */ /* 0x000fe20000400000 */
[----:B------:R-:W-:Y:S01]  /*0420*/  @!P2 FMUL R21, R21, 16777216 ;  /* 0x4b8000001515a820 */ /* 0x000fe20000400000 */
[----:B------:R-:W-:-:S04]  /*0430*/  @P1 FMUL R25, R25, 0.25 ;  /* 0x3e80000019191820 */ /* 0x000fc80000400000 */
[----:B------:R-:W-:Y:S01]  /*0440*/  @!P6 FMUL R25, R25, 16777216 ;  /* 0x4b8000001919e820 */ /* 0x000fe20000400000 */
[----:B------:R-:W1:Y:S01]  /*0450*/  MUFU.RCP R7, R26 ;  /* 0x0000001a00077308 */ /* 0x000e620000001000 */
[----:B------:R-:W-:Y:S01]  /*0460*/  @!P5 FMUL R3, R3, 16777216 ;  /* 0x4b8000000303d820 */ /* 0x000fe20000400000 */
[----:B------:R-:W-:-:S06]  /*0470*/  FSEL R28, R2, 1, P3 ;  /* 0x3f800000021c7808 */ /* 0x000fcc0001800000 */
[----:B------:R-:W2:Y:S01]  /*0480*/  MUFU.RCP R21, R21 ;  /* 0x0000001500157308 */ /* 0x000ea20000001000 */
[----:B------:R-:W-:-:S07]  /*0490*/  FSEL R24, R2, 1, P4 ;  /* 0x3f80000002187808 */ /* 0x000fce0002000000 */
[----:B------:R-:W4:Y:S01]  /*04a0*/  MUFU.RCP R6, R25 ;  /* 0x0000001900067308 */ /* 0x000f220000001000 */
[----:B------:R-:W-:Y:S01]  /*04b0*/  FSEL R27, R2, 1, P1 ;  /* 0x3f800000021b7808 */ /* 0x000fe20000800000 */
[----:B0-----:R-:W-:Y:S01]  /*04c0*/  FMUL R20, R20, R3 ;  /* 0x0000000314147220 */ /* 0x001fe20000400000 */
[----:B------:R-:W-:Y:S01]  /*04d0*/  @!P0 FMUL R28, R28, 16777216 ;  /* 0x4b8000001c1c8820 */ /* 0x000fe20000400000 */
[----:B------:R-:W0:Y:S01]  /*04e0*/  LDC.64 R2, c[0x0][0x210] ;  /* 0x00008400ff027b82 */ /* 0x000e220000000a00 */
[----:B------:R-:W-:Y:S01]  /*04f0*/  @!P2 FMUL R24, R24, 16777216 ;  /* 0x4b8000001818a820 */ /* 0x000fe20000400000 */
[----:B------:R-:W-:Y:S01]  /*0500*/  @!P6 FMUL R27, R27, 16777216 ;  /* 0x4b8000001b1be820 */ /* 0x000fe20000400000 */
[----:B-1----:R-:W-:Y:S01]  /*0510*/  FMUL R7, R7, R28 ;  /* 0x0000001c07077220 */ /* 0x002fe20000400000 */
[----:B------:R-:W-:Y:S01]  /*0520*/  FADD R29, R12, -R16 ;  /* 0x800000100c1d7221 */ /* 0x000fe20000000000 */
[----:B-----5:R-:W-:Y:S01]  /*0530*/  FADD R14, R14, -R18 ;  /* 0x800000120e0e7221 */ /* 0x020fe20000000000 */
[----:B--2---:R-:W-:Y:S01]  /*0540*/  FMUL R21, R21, R24 ;  /* 0x0000001815157220 */ /* 0x004fe20000400000 */
[----:B------:R-:W-:Y:S01]  /*0550*/  FADD R12, R13, -R17 ;  /* 0x800000110d0c7221 */ /* 0x000fe20000000000 */
[----:B------:R-:W-:Y:S01]  /*0560*/  FADD R15, R15, -R19 ;  /* 0x800000130f0f7221 */ /* 0x000fe20000000000 */
[----:B------:R-:W-:Y:S01]  /*0570*/  FMUL R29, R20, R29 ;  /* 0x0000001d141d7220 */ /* 0x000fe20000400000 */
[----:B------:R-:W-:Y:S01]  /*0580*/  FMUL R7, R7, R14 ;  /* 0x0000000e07077220 */ /* 0x000fe20000400000 */
[----:B----4-:R-:W-:Y:S01]  /*0590*/  FMUL R6, R6, R27 ;  /* 0x0000001b06067220 */ /* 0x010fe20000400000 */
[----:B------:R-:W-:Y:S01]  /*05a0*/  FMUL R12, R21, R12 ;  /* 0x0000000c150c7220 */ /* 0x000fe20000400000 */
[----:B---3--:R-:W-:Y:S01]  /*05b0*/  FFMA R4, R22, R29, R4 ;  /* 0x0000001d16047223 */ /* 0x008fe20000000004 */
[----:B------:R-:W-:Y:S01]  /*05c0*/  FFMA R7, R10, R7, R8 ;  /* 0x000000070a077223 */ /* 0x000fe20000000008 */
[----:B------:R-:W-:Y:S01]  /*05d0*/  FMUL R6, R6, R15 ;  /* 0x0000000f06067220 */ /* 0x000fe20000400000 */
[----:B------:R-:W-:-:S03]  /*05e0*/  FFMA R5, R23, R12, R5 ;  /* 0x0000000c17057223 */ /* 0x000fc60000000005 */
[----:B------:R-:W-:Y:S01]  /*05f0*/  FFMA R6, R11, R6, R9 ;  /* 0x000000060b067223 */ /* 0x000fe20000000009 */
[C---:B------:R-:W-:Y:S01]  /*0600*/  FSETP.GEU.AND P0, PT, R4.reuse, -R7, PT ;  /* 0x800000070400720b */ /* 0x040fe20003f0e000 */
[----:B------:R-:W-:Y:S02]  /*0610*/  FADD R4, R4, R7 ;  /* 0x0000000704047221 */ /* 0x000fe40000000000 */
[C---:B------:R-:W-:Y:S01]  /*0620*/  FADD R7, R5.reuse, R6 ;  /* 0x0000000605077221 */ /* 0x040fe20000000000 */
[----:B------:R-:W-:Y:S01]  /*0630*/  FSETP.GEU.AND P1, PT, R5, -R6, PT ;  /* 0x800000060500720b */ /* 0x000fe20003f2e000 */
[----:B0-----:R-:W-:Y:S01]  /*0640*/  IMAD.WIDE R2, R0, 0x4, R2 ;  /* 0x0000000400027825 */ /* 0x001fe200078e0202 */
[----:B------:R-:W-:Y:S02]  /*0650*/  FSEL R4, R4, RZ, P0 ;  /* 0x000000ff04047208 */ /* 0x000fe40000000000 */
[----:B------:R-:W-:-:S05]  /*0660*/  FSEL R5, R7, RZ, P1 ;  /* 0x000000ff07057208 */ /* 0x000fca0000800000 */
[----:B------:R-:W-:Y:S01]  /*0670*/  STG.E.64 desc[UR4][R2.64], R4 ;  /* 0x0000000402007986 */ /* 0x000fe2000c101b04 */
[----:B------:R-:W-:Y:S05]  /*0680*/  EXIT ;  /* 0x000000000000794d */ /* 0x000fea0003800000 */
.L_x_0:
[----:B------:R-:W-:-:S00]  /*0690*/  BRA `(.L_x_0) ;  /* 0xfffffffc00fc7947 */ /* 0x000fc0000383ffff */
[----:B------:R-:W-:-:S00]  /*06a0*/  NOP ;  /* 0x0000000000007918 */ /* 0x000fc00000000000 */
        /* <DEDUP_REMOVED lines=13> */
.L_x_1:


//--------------------- .nv.global.init           --------------------------
	.section	.nv.global.init,"aw",@progbits
.nv.global.init:
	.type		_$_str,@object
	.size		_$_str,(_$_str_$_2 - _$_str)
_$_str:
        /*0000*/ 	.byte	0x5f, 0x5f, 0x43, 0x55, 0x44, 0x41, 0x5f, 0x46, 0x54, 0x5a, 0x00
	.type		_$_str_$_2,@object
	.size		_$_str_$_2,(.L_1 - _$_str_$_2)
_$_str_$_2:
        /*000b*/ 	.byte	0x5f, 0x5f, 0x43, 0x55, 0x44, 0x41, 0x5f, 0x50, 0x52, 0x45, 0x43, 0x5f, 0x53, 0x51, 0x52, 0x54
        /*001b*/ 	.byte	0x00
.L_1:


//--------------------- .nv.constant0.triton_poi_fused__native_batch_norm_legit_no_training_add_relu_9 --------------------------
	.section	.nv.constant0.triton_poi_fused__native_batch_norm_legit_no_training_add_relu_9,"a",@progbits
	.sectionflags	@""
	.align	4
.nv.constant0.triton_poi_fused__native_batch_norm_legit_no_training_add_relu_9:
	.zero		620
